	.headerflags	@"EF_CUDA_TEXMODE_UNIFIED EF_CUDA_64BIT_ADDRESS EF_CUDA_ACCELERATORS EF_CUDA_SM90 EF_CUDA_VIRTUAL_SM(EF_CUDA_SM90)"
	.elftype	@"ET_EXEC"


//--------------------- .nv.info                  --------------------------
	.section	.nv.info,"",@"SHT_CUDA_INFO"
	.align	4


	//----- nvinfo : EIATTR_REGCOUNT
	.align		4
        /*0000*/ 	.byte	0x04, 0x2f
        /*0002*/ 	.short	(.L_1 - .L_0)
	.align		4
.L_0:
        /*0004*/ 	.word	index@(triton_poi_fused_add_44)
        /*0008*/ 	.word	0x00000012


	//----- nvinfo : EIATTR_MIN_STACK_SIZE
	.align		4
.L_1:
        /*000c*/ 	.byte	0x04, 0x12
        /*000e*/ 	.short	(.L_3 - .L_2)
	.align		4
.L_2:
        /*0010*/ 	.word	index@(triton_poi_fused_add_44)
        /*0014*/ 	.word	0x00000000


	//----- nvinfo : EIATTR_FRAME_SIZE
	.align		4
.L_3:
        /*0018*/ 	.byte	0x04, 0x11
        /*001a*/ 	.short	(.L_5 - .L_4)
	.align		4
.L_4:
        /*001c*/ 	.word	index@(triton_poi_fused_add_44)
        /*0020*/ 	.word	0x00000000


	//----- nvinfo : EIATTR_MIN_STACK_SIZE
	.align		4
.L_5:
        /*0024*/ 	.byte	0x04, 0x12
        /*0026*/ 	.short	(.L_7 - .L_6)
	.align		4
.L_6:
        /*0028*/ 	.word	index@(triton_poi_fused_add_44)
        /*002c*/ 	.word	0x00000000
.L_7:


//--------------------- .nv.info.triton_poi_fused_add_44 --------------------------
	.section	.nv.info.triton_poi_fused_add_44,"",@"SHT_CUDA_INFO"
	.sectionflags	@""
	.align	4


	//----- nvinfo : EIATTR_CUDA_API_VERSION
	.align		4
        /*0000*/ 	.byte	0x04, 0x37
        /*0002*/ 	.short	(.L_9 - .L_8)
.L_8:
        /*0004*/ 	.word	0x0000007c


	//----- nvinfo : EIATTR_KPARAM_INFO
	.align		4
.L_9:
        /*0008*/ 	.byte	0x04, 0x17
        /*000a*/ 	.short	(.L_11 - .L_10)
.L_10:
        /*000c*/ 	.word	0x00000000
        /*0010*/ 	.short	0x0005
        /*0012*/ 	.short	0x0028
        /*0014*/ 	.byte	0x00, 0xf0, 0x11, 0x00


	//----- nvinfo : EIATTR_KPARAM_INFO
	.align		4
.L_11:
        /*0018*/ 	.byte	0x04, 0x17
        /*001a*/ 	.short	(.L_13 - .L_12)
.L_12:
        /*001c*/ 	.word	0x00000000
        /*0020*/ 	.short	0x0004
        /*0022*/ 	.short	0x0020
        /*0024*/ 	.byte	0x00, 0xf4, 0x21, 0x00


	//----- nvinfo : EIATTR_KPARAM_INFO
	.align		4
.L_13:
        /*0028*/ 	.byte	0x04, 0x17
        /*002a*/ 	.short	(.L_15 - .L_14)
.L_14:
        /*002c*/ 	.word	0x00000000
        /*0030*/ 	.short	0x0003
        /*0032*/ 	.short	0x0018
        /*0034*/ 	.byte	0x00, 0xf4, 0x21, 0x00


	//----- nvinfo : EIATTR_KPARAM_INFO
	.align		4
.L_15:
        /*0038*/ 	.byte	0x04, 0x17
        /*003a*/ 	.short	(.L_17 - .L_16)
.L_16:
        /*003c*/ 	.word	0x00000000
        /*0040*/ 	.short	0x0002
        /*0042*/ 	.short	0x0010
        /*0044*/ 	.byte	0x00, 0xf4, 0x21, 0x00


	//----- nvinfo : EIATTR_KPARAM_INFO
	.align		4
.L_17:
        /*0048*/ 	.byte	0x04, 0x17
        /*004a*/ 	.short	(.L_19 - .L_18)
.L_18:
        /*004c*/ 	.word	0x00000000
        /*0050*/ 	.short	0x0001
        /*0052*/ 	.short	0x0008
        /*0054*/ 	.byte	0x00, 0xf4, 0x21, 0x00


	//----- nvinfo : EIATTR_KPARAM_INFO
	.align		4
.L_19:
        /*0058*/ 	.byte	0x04, 0x17
        /*005a*/ 	.short	(.L_21 - .L_20)
.L_20:
        /*005c*/ 	.word	0x00000000
        /*0060*/ 	.short	0x0000
        /*0062*/ 	.short	0x0000
        /*0064*/ 	.byte	0x00, 0xf4, 0x21, 0x00


	//----- nvinfo : EIATTR_SPARSE_MMA_MASK
	.align		4
.L_21:
        /*0068*/ 	.byte	0x03, 0x50
        /*006a*/ 	.short	0x0000


	//----- nvinfo : EIATTR_MAXREG_COUNT
	.align		4
        /*006c*/ 	.byte	0x03, 0x1b
        /*006e*/ 	.short	0x00ff


	//----- nvinfo : EIATTR_EXIT_INSTR_OFFSETS
	.align		4
        /*0070*/ 	.byte	0x04, 0x1c
        /*0072*/ 	.short	(.L_23 - .L_22)


	//   ....[0]....
.L_22:
        /*0074*/ 	.word	0x000001f0


	//----- nvinfo : EIATTR_REQNTID
	.align		4
.L_23:
        /*0078*/ 	.byte	0x04, 0x10
        /*007a*/ 	.short	(.L_25 - .L_24)
.L_24:
        /*007c*/ 	.word	0x00000100
        /*0080*/ 	.word	0x00000001
        /*0084*/ 	.word	0x00000001


	//----- nvinfo : EIATTR_CBANK_PARAM_SIZE
	.align		4
.L_25:
        /*0088*/ 	.byte	0x03, 0x19
        /*008a*/ 	.short	0x002c


	//----- nvinfo : EIATTR_PARAM_CBANK
	.align		4
        /*008c*/ 	.byte	0x04, 0x0a
        /*008e*/ 	.short	(.L_27 - .L_26)
	.align		4
.L_26:
        /*0090*/ 	.word	index@(.nv.constant0.triton_poi_fused_add_44)
        /*0094*/ 	.short	0x0210
        /*0096*/ 	.short	0x002c


	//----- nvinfo : EIATTR_SW_WAR
	.align		4
.L_27:
        /*0098*/ 	.byte	0x04, 0x36
        /*009a*/ 	.short	(.L_29 - .L_28)
.L_28:
        /*009c*/ 	.word	0x00000008
.L_29:


//--------------------- .nv.callgraph             --------------------------
	.section	.nv.callgraph,"",@"SHT_CUDA_CALLGRAPH"
	.align	4
	.sectionentsize	8
	.align		4
        /*0000*/ 	.word	0x00000000
	.align		4
        /*0004*/ 	.word	0xffffffff
	.align		4
        /*0008*/ 	.word	0x00000000
	.align		4
        /*000c*/ 	.word	0xfffffffe
	.align		4
        /*0010*/ 	.word	0x00000000
	.align		4
        /*0014*/ 	.word	0xfffffffd
	.align		4
        /*0018*/ 	.word	0x00000000
	.align		4
        /*001c*/ 	.word	0xfffffffc


//--------------------- .text.triton_poi_fused_add_44 --------------------------
	.section	.text.triton_poi_fused_add_44,"ax",@progbits
	.align	128
        .global         triton_poi_fused_add_44
        .type           triton_poi_fused_add_44,@function
        .size           triton_poi_fused_add_44,(.L_x_1 - triton_poi_fused_add_44)
        .other          triton_poi_fused_add_44,@"STO_CUDA_ENTRY STV_DEFAULT"
triton_poi_fused_add_44:
.text.triton_poi_fused_add_44:
[----:B------:R-:W-:Y:S01]  /*0000*/  LDC R1, c[0x0][0x28] ;  /* 0x00000a00ff017b82 */ /* 0x000fe20000000800 */
[----:B------:R-:W1:Y:S07]  /*0010*/  S2R R0, SR_TID.X ;  /* 0x0000000000007919 */ /* 0x000e6e0000002100 */
[----:B------:R-:W2:Y:S01]  /*0020*/  LDC.64 R8, c[0x0][0x228] ;  /* 0x00008a00ff087b82 */ /* 0x000ea20000000a00 */
[----:B------:R-:W-:Y:S01]  /*0030*/  ULDC.64 UR4, c[0x0][0x208] ;  /* 0x0000820000047ab9 */ /* 0x000fe20000000a00 */
[----:B------:R-:W3:Y:S06]  /*0040*/  S2R R13, SR_CTAID.X ;  /* 0x00000000000d7919 */ /* 0x000eec0000002500 */
[----:B------:R-:W4:Y:S08]  /*0050*/  LDC.64 R10, c[0x0][0x230] ;  /* 0x00008c00ff0a7b82 */ /* 0x000f300000000a00 */
[----:B------:R-:W5:Y:S08]  /*0060*/  LDC.64 R6, c[0x0][0x220] ;  /* 0x00008800ff067b82 */ /* 0x000f700000000a00 */
[----:B------:R-:W5:Y:S01]  /*0070*/  LDC.64 R4, c[0x0][0x218] ;  /* 0x00008600ff047b82 */ /* 0x000f620000000a00 */
[----:B-1----:R-:W-:-:S07]  /*0080*/  SHF.L.U32 R0, R0, 0x1, RZ ;  /* 0x0000000100007819 */ /* 0x002fce00000006ff */
[----:B------:R-:W1:Y:S01]  /*0090*/  LDC.64 R2, c[0x0][0x210] ;  /* 0x00008400ff027b82 */ /* 0x000e620000000a00 */
[----:B------:R-:W-:-:S04]  /*00a0*/  LOP3.LUT R0, R0, 0x1fe, RZ, 0xc0, !PT ;  /* 0x000001fe00007812 */ /* 0x000fc800078ec0ff */
[----:B---3--:R-:W-:-:S05]  /*00b0*/  LEA R13, R13, R0, 0x9 ;  /* 0x000000000d0d7211 */ /* 0x008fca00078e48ff */
[----:B--2---:R-:W-:-:S04]  /*00c0*/  IMAD.WIDE R8, R13, 0x4, R8 ;  /* 0x000000040d087825 */ /* 0x004fc800078e0208 */
[C---:B----4-:R-:W-:Y:S02]  /*00d0*/  IMAD.WIDE R10, R13.reuse, 0x4, R10 ;  /* 0x000000040d0a7825 */ /* 0x050fe400078e020a */
[----:B------:R-:W2:Y:S02]  /*00e0*/  LDG.E.64 R8, desc[UR4][R8.64] ;  /* 0x0000000408087981 */ /* 0x000ea4000c1e1b00 */
[C---:B-----5:R-:W-:Y:S02]  /*00f0*/  IMAD.WIDE R6, R13.reuse, 0x4, R6 ;  /* 0x000000040d067825 */ /* 0x060fe400078e0206 */
[----:B------:R-:W2:Y:S02]  /*0100*/  LDG.E.64 R10, desc[UR4][R10.64] ;  /* 0x000000040a0a7981 */ /* 0x000ea4000c1e1b00 */
[C---:B0-----:R-:W-:Y:S02]  /*0110*/  IMAD.WIDE R4, R13.reuse, 0x4, R4 ;  /* 0x000000040d047825 */ /* 0x041fe400078e0204 */
[----:B------:R-:W3:Y:S02]  /*0120*/  LDG.E.64 R6, desc[UR4][R6.64] ;  /* 0x0000000406067981 */ /* 0x000ee4000c1e1b00 */
[----:B-1----:R-:W-:-:S02]  /*0130*/  IMAD.WIDE R2, R13, 0x4, R2 ;  /* 0x000000040d027825 */ /* 0x002fc400078e0202 */
[----:B------:R-:W4:Y:S04]  /*0140*/  LDG.E.64 R4, desc[UR4][R4.64] ;  /* 0x0000000404047981 */ /* 0x000f28000c1e1b00 */
[----:B------:R-:W5:Y:S01]  /*0150*/  LDG.E.64 R12, desc[UR4][R2.64] ;  /* 0x00000004020c7981 */ /* 0x000f62000c1e1b00 */
[----:B--2---:R-:W-:Y:S01]  /*0160*/  FADD R15, R8, R10 ;  /* 0x0000000a080f7221 */ /* 0x004fe20000000000 */
[----:B------:R-:W-:-:S03]  /*0170*/  FADD R0, R9, R11 ;  /* 0x0000000b09007221 */ /* 0x000fc60000000000 */
[----:B---3--:R-:W-:Y:S01]  /*0180*/  FADD R15, R6, R15 ;  /* 0x0000000f060f7221 */ /* 0x008fe20000000000 */
[----:B------:R-:W-:-:S03]  /*0190*/  FADD R0, R7, R0 ;  /* 0x0000000007007221 */ /* 0x000fc60000000000 */
[----:B----4-:R-:W-:Y:S01]  /*01a0*/  FADD R15, R4, R15 ;  /* 0x0000000f040f7221 */ /* 0x010fe20000000000 */
[----:B------:R-:W-:-:S03]  /*01b0*/  FADD R0, R5, R0 ;  /* 0x0000000005007221 */ /* 0x000fc60000000000 */
[----:B-----5:R-:W-:Y:S01]  /*01c0*/  FADD R12, R12, R15 ;  /* 0x0000000f0c0c7221 */ /* 0x020fe20000000000 */
[----:B------:R-:W-:-:S05]  /*01d0*/  FADD R13, R13, R0 ;  /* 0x000000000d0d7221 */ /* 0x000fca0000000000 */
[----:B------:R-:W-:Y:S01]  /*01e0*/  STG.E.64 desc[UR4][R2.64], R12 ;  /* 0x0000000c02007986 */ /* 0x000fe2000c101b04 */
[----:B------:R-:W-:Y:S05]  /*01f0*/  EXIT ;  /* 0x000000000000794d */ /* 0x000fea0003800000 */
.L_x_0:
[----:B------:R-:W-:-:S00]  /*0200*/  BRA `(.L_x_0) ;  /* 0xfffffffc00fc7947 */ /* 0x000fc0000383ffff */
[----:B------:R-:W-:-:S00]  /*0210*/  NOP ;  /* 0x0000000000007918 */ /* 0x000fc00000000000 */
        /* <DEDUP_REMOVED lines=14> */
.L_x_1:


//--------------------- .nv.constant0.triton_poi_fused_add_44 --------------------------
	.section	.nv.constant0.triton_poi_fused_add_44,"a",@progbits
	.sectionflags	@""
	.align	4
.nv.constant0.triton_poi_fused_add_44:
	.zero		572
